//
// Generated by NVIDIA NVVM Compiler
//
// Compiler Build ID: CL-36424714
// Cuda compilation tools, release 13.0, V13.0.88
// Based on NVVM 20.0.0
//

.version 9.0
.target sm_100
.address_size 64

	// .globl	_Z6VecAddPKdS0_Pdi
.extern .func  (.param .b32 func_retval0) vprintf
(
	.param .b64 vprintf_param_0,
	.param .b64 vprintf_param_1
)
;
.global .align 1 .b8 $str[8] = {69, 114, 114, 111, 114, 33, 10};
.global .align 1 .b8 $str$1[11] = {97, 108, 108, 32, 114, 105, 103, 104, 116, 10};
.global .align 1 .b8 $str$2[6] = {78, 111, 110, 101, 10};

.visible .entry _Z6VecAddPKdS0_Pdi(
	.param .u64 .ptr .align 1 _Z6VecAddPKdS0_Pdi_param_0,
	.param .u64 .ptr .align 1 _Z6VecAddPKdS0_Pdi_param_1,
	.param .u64 .ptr .align 1 _Z6VecAddPKdS0_Pdi_param_2,
	.param .u32 _Z6VecAddPKdS0_Pdi_param_3
)
{
	.reg .pred 	%p<2>;
	.reg .b32 	%r<6>;
	.reg .b64 	%rd<11>;
	.reg .b64 	%fd<4>;

	ld.param.u64 	%rd1, [_Z6VecAddPKdS0_Pdi_param_0];
	ld.param.u64 	%rd2, [_Z6VecAddPKdS0_Pdi_param_1];
	ld.param.u64 	%rd3, [_Z6VecAddPKdS0_Pdi_param_2];
	ld.param.u32 	%r2, [_Z6VecAddPKdS0_Pdi_param_3];
	mov.u32 	%r3, %ctaid.x;
	mov.u32 	%r4, %ntid.x;
	mov.u32 	%r5, %tid.x;
	mad.lo.s32 	%r1, %r3, %r4, %r5;
	setp.ge.s32 	%p1, %r1, %r2;
	@%p1 bra 	$L__BB0_2;
	cvta.to.global.u64 	%rd4, %rd1;
	cvta.to.global.u64 	%rd5, %rd2;
	cvta.to.global.u64 	%rd6, %rd3;
	mul.wide.s32 	%rd7, %r1, 8;
	add.s64 	%rd8, %rd4, %rd7;
	ld.global.f64 	%fd1, [%rd8];
	add.s64 	%rd9, %rd5, %rd7;
	ld.global.f64 	%fd2, [%rd9];
	add.f64 	%fd3, %fd1, %fd2;
	add.s64 	%rd10, %rd6, %rd7;
	st.global.f64 	[%rd10], %fd3;
$L__BB0_2:
	ret;

}
	// .globl	_Z9check_gpuPKdS0_ib
.visible .entry _Z9check_gpuPKdS0_ib(
	.param .u64 .ptr .align 1 _Z9check_gpuPKdS0_ib_param_0,
	.param .u64 .ptr .align 1 _Z9check_gpuPKdS0_ib_param_1,
	.param .u32 _Z9check_gpuPKdS0_ib_param_2,
	.param .u8 _Z9check_gpuPKdS0_ib_param_3
)
{
	.reg .pred 	%p<3>;
	.reg .b32 	%r<12>;
	.reg .b64 	%rd<14>;
	.reg .b64 	%fd<5>;

	ld.param.u64 	%rd1, [_Z9check_gpuPKdS0_ib_param_0];
	ld.param.u64 	%rd2, [_Z9check_gpuPKdS0_ib_param_1];
	ld.param.u32 	%r2, [_Z9check_gpuPKdS0_ib_param_2];
	mov.u32 	%r3, %ntid.x;
	mov.u32 	%r4, %ctaid.x;
	mov.u32 	%r5, %tid.x;
	mad.lo.s32 	%r1, %r3, %r4, %r5;
	setp.ge.s32 	%p1, %r1, %r2;
	@%p1 bra 	$L__BB1_4;
	cvta.to.global.u64 	%rd5, %rd1;
	cvta.to.global.u64 	%rd6, %rd2;
	mul.wide.s32 	%rd7, %r1, 8;
	add.s64 	%rd8, %rd5, %rd7;
	ld.global.f64 	%fd1, [%rd8];
	add.s64 	%rd9, %rd6, %rd7;
	ld.global.f64 	%fd2, [%rd9];
	sub.f64 	%fd3, %fd1, %fd2;
	abs.f64 	%fd4, %fd3;
	setp.leu.f64 	%p2, %fd4, 0d3CD203AF9EE75616;
	@%p2 bra 	$L__BB1_3;
	mov.u64 	%rd12, $str;
	cvta.global.u64 	%rd13, %rd12;
	{ // callseq 2, 0
	.param .b64 param0;
	st.param.b64 	[param0], %rd13;
	.param .b64 param1;
	st.param.b64 	[param1], 0;
	.param .b32 retval0;
	call.uni (retval0), 
	vprintf, 
	(
	param0, 
	param1
	);
	ld.param.b32 	%r10, [retval0];
	} // callseq 2
	bra.uni 	$L__BB1_5;
$L__BB1_3:
	mov.u64 	%rd10, $str$1;
	cvta.global.u64 	%rd11, %rd10;
	{ // callseq 1, 0
	.param .b64 param0;
	st.param.b64 	[param0], %rd11;
	.param .b64 param1;
	st.param.b64 	[param1], 0;
	.param .b32 retval0;
	call.uni (retval0), 
	vprintf, 
	(
	param0, 
	param1
	);
	ld.param.b32 	%r8, [retval0];
	} // callseq 1
	bra.uni 	$L__BB1_5;
$L__BB1_4:
	mov.u64 	%rd3, $str$2;
	cvta.global.u64 	%rd4, %rd3;
	{ // callseq 0, 0
	.param .b64 param0;
	st.param.b64 	[param0], %rd4;
	.param .b64 param1;
	st.param.b64 	[param1], 0;
	.param .b32 retval0;
	call.uni (retval0), 
	vprintf, 
	(
	param0, 
	param1
	);
	ld.param.b32 	%r6, [retval0];
	} // callseq 0
$L__BB1_5:
	ret;

}


// ===== COMPILED SASS (sm_100) =====

	.target	sm_100

	.elftype	@"ET_EXEC"


//--------------------- .note.nv.tkinfo           --------------------------
	.section	.note.nv.tkinfo,"",@"SHT_NOTE"
	.sectionflags	@"SHF_NOTE_NV_TKINFO"
	.tkinfo
        /*0018*/ 	.word	0x00000002
        /*0030*/ 	.string	""
        /*0030*/ 	.string	"ptxas"
        /*0030*/ 	.string	"Cuda compilation tools, release 13.0, V13.0.88"
        /*0030*/ 	.string	"Build cuda_13.0.r13.0/compiler.36424714_0"
        /*0030*/ 	.string	"-arch sm_100 -m 64 "



//--------------------- .note.nv.cuinfo           --------------------------
	.section	.note.nv.cuinfo,"",@"SHT_NOTE"
	.sectionflags	@"SHF_NOTE_NV_CUINFO"
        /*0018*/ 	.short	0x0002
        /*001a*/ 	.short	0x0064
        /*001c*/ 	.short	0x0082
	.zero		2


//--------------------- .nv.info                  --------------------------
	.section	.nv.info,"",@"SHT_CUDA_INFO"
	.align	4


	//----- nvinfo : EIATTR_REGCOUNT
	.align		4
        /*0000*/ 	.byte	0x04, 0x2f
        /*0002*/ 	.short	(.L_4 - .L_3)
	.align		4
.L_3:
        /*0004*/ 	.word	index@(_Z6VecAddPKdS0_Pdi)
        /*0008*/ 	.word	0x0000000e


	//----- nvinfo : EIATTR_FRAME_SIZE
	.align		4
.L_4:
        /*000c*/ 	.byte	0x04, 0x11
        /*000e*/ 	.short	(.L_6 - .L_5)
	.align		4
.L_5:
        /*0010*/ 	.word	index@(_Z6VecAddPKdS0_Pdi)
        /*0014*/ 	.word	0x00000000


	//----- nvinfo : EIATTR_REGCOUNT
	.align		4
.L_6:
        /*0018*/ 	.byte	0x04, 0x2f
        /*001a*/ 	.short	(.L_8 - .L_7)
	.align		4
.L_7:
        /*001c*/ 	.word	index@(_Z9check_gpuPKdS0_ib)
        /*0020*/ 	.word	0x00000018


	//----- nvinfo : EIATTR_FRAME_SIZE
	.align		4
.L_8:
        /*0024*/ 	.byte	0x04, 0x11
        /*0026*/ 	.short	(.L_10 - .L_9)
	.align		4
.L_9:
        /*0028*/ 	.word	index@(_Z9check_gpuPKdS0_ib)
        /*002c*/ 	.word	0x00000000


	//----- nvinfo : EIATTR_MIN_STACK_SIZE
	.align		4
.L_10:
        /*0030*/ 	.byte	0x04, 0x12
        /*0032*/ 	.short	(.L_12 - .L_11)
	.align		4
.L_11:
        /*0034*/ 	.word	index@(_Z9check_gpuPKdS0_ib)
        /*0038*/ 	.word	0x00000000


	//----- nvinfo : EIATTR_MIN_STACK_SIZE
	.align		4
.L_12:
        /*003c*/ 	.byte	0x04, 0x12
        /*003e*/ 	.short	(.L_14 - .L_13)
	.align		4
.L_13:
        /*0040*/ 	.word	index@(_Z6VecAddPKdS0_Pdi)
        /*0044*/ 	.word	0x00000000
.L_14:


//--------------------- .nv.compat                --------------------------
	.section	.nv.compat,"",@"SHT_CUDA_COMPAT_INFO"
	.align	4
        /*0000*/ 	.byte	0x02, 0x09, 0x00, 0x00, 0x02, 0x02, 0x01, 0x00, 0x02, 0x05, 0x05, 0x00, 0x03, 0x07, 0x01, 0x01
        /*0010*/ 	.byte	0x02, 0x03, 0x00, 0x00, 0x02, 0x06, 0x01, 0x00, 0x04, 0x0b, 0x08, 0x00, 0x01, 0x00, 0x00, 0x00
        /*0020*/ 	.byte	0x00, 0x00, 0x00, 0x00


//--------------------- .nv.info._Z9check_gpuPKdS0_ib --------------------------
	.section	.nv.info._Z9check_gpuPKdS0_ib,"",@"SHT_CUDA_INFO"
	.sectionflags	@""
	.align	4


	//----- nvinfo : EIATTR_CUDA_API_VERSION
	.align		4
        /*0000*/ 	.byte	0x04, 0x37
        /*0002*/ 	.short	(.L_16 - .L_15)
.L_15:
        /*0004*/ 	.word	0x00000082


	//----- nvinfo : EIATTR_KPARAM_INFO
	.align		4
.L_16:
        /*0008*/ 	.byte	0x04, 0x17
        /*000a*/ 	.short	(.L_18 - .L_17)
.L_17:
        /*000c*/ 	.word	0x00000000
        /*0010*/ 	.short	0x0003
        /*0012*/ 	.short	0x0014
        /*0014*/ 	.byte	0x00, 0xf0, 0x05, 0x00


	//----- nvinfo : EIATTR_KPARAM_INFO
	.align		4
.L_18:
        /*0018*/ 	.byte	0x04, 0x17
        /*001a*/ 	.short	(.L_20 - .L_19)
.L_19:
        /*001c*/ 	.word	0x00000000
        /*0020*/ 	.short	0x0002
        /*0022*/ 	.short	0x0010
        /*0024*/ 	.byte	0x00, 0xf0, 0x11, 0x00


	//----- nvinfo : EIATTR_KPARAM_INFO
	.align		4
.L_20:
        /*0028*/ 	.byte	0x04, 0x17
        /*002a*/ 	.short	(.L_22 - .L_21)
.L_21:
        /*002c*/ 	.word	0x00000000
        /*0030*/ 	.short	0x0001
        /*0032*/ 	.short	0x0008
        /*0034*/ 	.byte	0x00, 0xf5, 0x21, 0x00


	//----- nvinfo : EIATTR_KPARAM_INFO
	.align		4
.L_22:
        /*0038*/ 	.byte	0x04, 0x17
        /*003a*/ 	.short	(.L_24 - .L_23)
.L_23:
        /*003c*/ 	.word	0x00000000
        /*0040*/ 	.short	0x0000
        /*0042*/ 	.short	0x0000
        /*0044*/ 	.byte	0x00, 0xf5, 0x21, 0x00


	//----- nvinfo : EIATTR_SPARSE_MMA_MASK
	.align		4
.L_24:
        /*0048*/ 	.byte	0x03, 0x50
        /*004a*/ 	.short	0x0000


	//----- nvinfo : EIATTR_MAXREG_COUNT
	.align		4
        /*004c*/ 	.byte	0x03, 0x1b
        /*004e*/ 	.short	0x00ff


	//----- nvinfo : EIATTR_EXTERNS
	.align		4
        /*0050*/ 	.byte	0x04, 0x0f
        /*0052*/ 	.short	(.L_26 - .L_25)


	//   ....[0]....
	.align		4
.L_25:
        /*0054*/ 	.word	index@(vprintf)


	//----- nvinfo : EIATTR_MERCURY_ISA_VERSION
	.align		4
.L_26:
        /*0058*/ 	.byte	0x03, 0x5f
        /*005a*/ 	.short	0x0101


	//----- nvinfo : EIATTR_VRC_CTA_INIT_COUNT
	.align		4
        /*005c*/ 	.byte	0x02, 0x4a
	.zero		1
	.zero		1


	//----- nvinfo : EIATTR_SYSCALL_OFFSETS
	.align		4
        /*0060*/ 	.byte	0x04, 0x46
        /*0062*/ 	.short	(.L_28 - .L_27)


	//   ....[0]....
.L_27:
        /*0064*/ 	.word	0x000001b0


	//   ....[1]....
        /*0068*/ 	.word	0x00000240


	//   ....[2]....
        /*006c*/ 	.word	0x000002d0


	//----- nvinfo : EIATTR_EXIT_INSTR_OFFSETS
	.align		4
.L_28:
        /*0070*/ 	.byte	0x04, 0x1c
        /*0072*/ 	.short	(.L_30 - .L_29)


	//   ....[0]....
.L_29:
        /*0074*/ 	.word	0x000001c0


	//   ....[1]....
        /*0078*/ 	.word	0x00000250


	//   ....[2]....
        /*007c*/ 	.word	0x000002e0


	//----- nvinfo : EIATTR_CRS_STACK_SIZE
	.align		4
.L_30:
        /*0080*/ 	.byte	0x04, 0x1e
        /*0082*/ 	.short	(.L_32 - .L_31)
.L_31:
        /*0084*/ 	.word	0x00000000


	//----- nvinfo : EIATTR_CBANK_PARAM_SIZE
	.align		4
.L_32:
        /*0088*/ 	.byte	0x03, 0x19
        /*008a*/ 	.short	0x0015


	//----- nvinfo : EIATTR_PARAM_CBANK
	.align		4
        /*008c*/ 	.byte	0x04, 0x0a
        /*008e*/ 	.short	(.L_34 - .L_33)
	.align		4
.L_33:
        /*0090*/ 	.word	index@(.nv.constant0._Z9check_gpuPKdS0_ib)
        /*0094*/ 	.short	0x0380
        /*0096*/ 	.short	0x0015


	//----- nvinfo : EIATTR_SW_WAR
	.align		4
.L_34:
        /*0098*/ 	.byte	0x04, 0x36
        /*009a*/ 	.short	(.L_36 - .L_35)
.L_35:
        /*009c*/ 	.word	0x00000008
.L_36:


//--------------------- .nv.info._Z6VecAddPKdS0_Pdi --------------------------
	.section	.nv.info._Z6VecAddPKdS0_Pdi,"",@"SHT_CUDA_INFO"
	.sectionflags	@""
	.align	4


	//----- nvinfo : EIATTR_CUDA_API_VERSION
	.align		4
        /*0000*/ 	.byte	0x04, 0x37
        /*0002*/ 	.short	(.L_38 - .L_37)
.L_37:
        /*0004*/ 	.word	0x00000082


	//----- nvinfo : EIATTR_KPARAM_INFO
	.align		4
.L_38:
        /*0008*/ 	.byte	0x04, 0x17
        /*000a*/ 	.short	(.L_40 - .L_39)
.L_39:
        /*000c*/ 	.word	0x00000000
        /*0010*/ 	.short	0x0003
        /*0012*/ 	.short	0x0018
        /*0014*/ 	.byte	0x00, 0xf0, 0x11, 0x00


	//----- nvinfo : EIATTR_KPARAM_INFO
	.align		4
.L_40:
        /*0018*/ 	.byte	0x04, 0x17
        /*001a*/ 	.short	(.L_42 - .L_41)
.L_41:
        /*001c*/ 	.word	0x00000000
        /*0020*/ 	.short	0x0002
        /*0022*/ 	.short	0x0010
        /*0024*/ 	.byte	0x00, 0xf5, 0x21, 0x00


	//----- nvinfo : EIATTR_KPARAM_INFO
	.align		4
.L_42:
        /*0028*/ 	.byte	0x04, 0x17
        /*002a*/ 	.short	(.L_44 - .L_43)
.L_43:
        /*002c*/ 	.word	0x00000000
        /*0030*/ 	.short	0x0001
        /*0032*/ 	.short	0x0008
        /*0034*/ 	.byte	0x00, 0xf5, 0x21, 0x00


	//----- nvinfo : EIATTR_KPARAM_INFO
	.align		4
.L_44:
        /*0038*/ 	.byte	0x04, 0x17
        /*003a*/ 	.short	(.L_46 - .L_45)
.L_45:
        /*003c*/ 	.word	0x00000000
        /*0040*/ 	.short	0x0000
        /*0042*/ 	.short	0x0000
        /*0044*/ 	.byte	0x00, 0xf5, 0x21, 0x00


	//----- nvinfo : EIATTR_SPARSE_MMA_MASK
	.align		4
.L_46:
        /*0048*/ 	.byte	0x03, 0x50
        /*004a*/ 	.short	0x0000


	//----- nvinfo : EIATTR_MAXREG_COUNT
	.align		4
        /*004c*/ 	.byte	0x03, 0x1b
        /*004e*/ 	.short	0x00ff


	//----- nvinfo : EIATTR_MERCURY_ISA_VERSION
	.align		4
        /*0050*/ 	.byte	0x03, 0x5f
        /*0052*/ 	.short	0x0101


	//----- nvinfo : EIATTR_VRC_CTA_INIT_COUNT
	.align		4
        /*0054*/ 	.byte	0x02, 0x4a
	.zero		1
	.zero		1


	//----- nvinfo : EIATTR_EXIT_INSTR_OFFSETS
	.align		4
        /*0058*/ 	.byte	0x04, 0x1c
        /*005a*/ 	.short	(.L_48 - .L_47)


	//   ....[0]....
.L_47:
        /*005c*/ 	.word	0x00000070


	//   ....[1]....
        /*0060*/ 	.word	0x00000130


	//----- nvinfo : EIATTR_CBANK_PARAM_SIZE
	.align		4
.L_48:
        /*0064*/ 	.byte	0x03, 0x19
        /*0066*/ 	.short	0x001c


	//----- nvinfo : EIATTR_PARAM_CBANK
	.align		4
        /*0068*/ 	.byte	0x04, 0x0a
        /*006a*/ 	.short	(.L_50 - .L_49)
	.align		4
.L_49:
        /*006c*/ 	.word	index@(.nv.constant0._Z6VecAddPKdS0_Pdi)
        /*0070*/ 	.short	0x0380
        /*0072*/ 	.short	0x001c


	//----- nvinfo : EIATTR_SW_WAR
	.align		4
.L_50:
        /*0074*/ 	.byte	0x04, 0x36
        /*0076*/ 	.short	(.L_52 - .L_51)
.L_51:
        /*0078*/ 	.word	0x00000008
.L_52:


//--------------------- .nv.callgraph             --------------------------
	.section	.nv.callgraph,"",@"SHT_CUDA_CALLGRAPH"
	.align	4
	.sectionentsize	8
	.align		4
        /*0000*/ 	.word	0x00000000
	.align		4
        /*0004*/ 	.word	0xffffffff
	.align		4
        /*0008*/ 	.word	index@(_Z9check_gpuPKdS0_ib)
	.align		4
        /*000c*/ 	.word	index@(vprintf)
	.align		4
        /*0010*/ 	.word	0x00000000
	.align		4
        /*0014*/ 	.word	0xfffffffe
	.align		4
        /*0018*/ 	.word	0x00000000
	.align		4
        /*001c*/ 	.word	0xfffffffd
	.align		4
        /*0020*/ 	.word	0x00000000
	.align		4
        /*0024*/ 	.word	0xfffffffc


//--------------------- .nv.constant4             --------------------------
	.section	.nv.constant4,"a",@progbits
	.align	8
	.align		8
.nv.constant4:
        /*0000*/ 	.dword	vprintf
	.align		8
        /*0008*/ 	.dword	$str
	.align		8
        /*0010*/ 	.dword	$str$1
	.align		8
        /*0018*/ 	.dword	$str$2


//--------------------- .text._Z9check_gpuPKdS0_ib --------------------------
	.section	.text._Z9check_gpuPKdS0_ib,"ax",@progbits
	.align	128
        .global         _Z9check_gpuPKdS0_ib
        .type           _Z9check_gpuPKdS0_ib,@function
        .size           _Z9check_gpuPKdS0_ib,(.L_x_7 - _Z9check_gpuPKdS0_ib)
        .other          _Z9check_gpuPKdS0_ib,@"STO_CUDA_ENTRY STV_DEFAULT"
_Z9check_gpuPKdS0_ib:
.text._Z9check_gpuPKdS0_ib:
[----:B------:R-:W0:Y:S01]  /*0000*/  LDC R1, c[0x0][0x37c] ;  /* 0x0000df00ff017b82 */ /* 0x000e220000000800 */
[----:B------:R-:W1:Y:S01]  /*0010*/  S2R R7, SR_CTAID.X ;  /* 0x0000000000077919 */ /* 0x000e620000002500 */
[----:B------:R-:W1:Y:S01]  /*0020*/  LDCU UR4, c[0x0][0x360] ;  /* 0x00006c00ff0477ac */ /* 0x000e620008000800 */
[----:B------:R-:W1:Y:S01]  /*0030*/  S2R R0, SR_TID.X ;  /* 0x0000000000007919 */ /* 0x000e620000002100 */
[----:B------:R-:W2:Y:S01]  /*0040*/  LDCU UR5, c[0x0][0x390] ;  /* 0x00007200ff0577ac */ /* 0x000ea20008000800 */
[----:B-1----:R-:W-:-:S05]  /*0050*/  IMAD R7, R7, UR4, R0 ;  /* 0x0000000407077c24 */ /* 0x002fca000f8e0200 */
[----:B--2---:R-:W-:-:S13]  /*0060*/  ISETP.GE.AND P0, PT, R7, UR5, PT ;  /* 0x0000000507007c0c */ /* 0x004fda000bf06270 */
[----:B0-----:R-:W-:Y:S05]  /*0070*/  @P0 BRA `(.L_x_0) ;  /* 0x0000000000780947 */ /* 0x001fea0003800000 */
[----:B------:R-:W0:Y:S01]  /*0080*/  LDC.64 R2, c[0x0][0x380] ;  /* 0x0000e000ff027b82 */ /* 0x000e220000000a00 */
[----:B------:R-:W1:Y:S07]  /*0090*/  LDCU.64 UR4, c[0x0][0x358] ;  /* 0x00006b00ff0477ac */ /* 0x000e6e0008000a00 */
[----:B------:R-:W2:Y:S01]  /*00a0*/  LDC.64 R4, c[0x0][0x388] ;  /* 0x0000e200ff047b82 */ /* 0x000ea20000000a00 */
[----:B0-----:R-:W-:-:S06]  /*00b0*/  IMAD.WIDE R2, R7, 0x8, R2 ;  /* 0x0000000807027825 */ /* 0x001fcc00078e0202 */
[----:B-1----:R-:W3:Y:S01]  /*00c0*/  LDG.E.64 R2, desc[UR4][R2.64] ;  /* 0x0000000402027981 */ /* 0x002ee2000c1e1b00 */
[----:B--2---:R-:W-:-:S06]  /*00d0*/  IMAD.WIDE R4, R7, 0x8, R4 ;  /* 0x0000000807047825 */ /* 0x004fcc00078e0204 */
[----:B------:R-:W3:Y:S01]  /*00e0*/  LDG.E.64 R4, desc[UR4][R4.64] ;  /* 0x0000000404047981 */ /* 0x000ee2000c1e1b00 */
[----:B------:R-:W-:Y:S01]  /*00f0*/  UMOV UR4, 0x9ee75616 ;  /* 0x9ee7561600047882 */ /* 0x000fe20000000000 */
[----:B------:R-:W-:Y:S01]  /*0100*/  UMOV UR5, 0x3cd203af ;  /* 0x3cd203af00057882 */ /* 0x000fe20000000000 */
[----:B---3--:R-:W-:-:S08]  /*0110*/  DADD R6, R2, -R4 ;  /* 0x0000000002067229 */ /* 0x008fd00000000804 */
[----:B------:R-:W-:-:S14]  /*0120*/  DSETP.GT.AND P0, PT, |R6|, UR4, PT ;  /* 0x0000000406007e2a */ /* 0x000fdc000bf04200 */
[----:B------:R-:W-:Y:S05]  /*0130*/  @!P0 BRA `(.L_x_1) ;  /* 0x0000000000248947 */ /* 0x000fea0003800000 */
[----:B------:R-:W-:Y:S01]  /*0140*/  MOV R0, 0x0 ;  /* 0x0000000000007802 */ /* 0x000fe20000000f00 */
[----:B------:R-:W0:Y:S01]  /*0150*/  LDCU.64 UR4, c[0x4][0x8] ;  /* 0x01000100ff0477ac */ /* 0x000e220008000a00 */
[----:B------:R-:W-:Y:S02]  /*0160*/  CS2R R6, SRZ ;  /* 0x0000000000067805 */ /* 0x000fe4000001ff00 */
[----:B------:R1:W2:Y:S01]  /*0170*/  LDC.64 R2, c[0x4][R0] ;  /* 0x0100000000027b82 */ /* 0x0002a20000000a00 */
[----:B0-----:R-:W-:Y:S02]  /*0180*/  IMAD.U32 R4, RZ, RZ, UR4 ;  /* 0x00000004ff047e24 */ /* 0x001fe4000f8e00ff */
[----:B-1----:R-:W-:-:S07]  /*0190*/  IMAD.U32 R5, RZ, RZ, UR5 ;  /* 0x00000005ff057e24 */ /* 0x002fce000f8e00ff */
[----:B------:R-:W-:-:S07]  /*01a0*/  LEPC R20, `(.L_x_2) ;  /* 0x000000001014794e */ /* 0x000fce0000000000 */
[----:B--2---:R-:W-:Y:S05]  /*01b0*/  CALL.ABS.NOINC R2 ;  /* 0x0000000002007343 */ /* 0x004fea0003c00000 */
.L_x_2:
[----:B------:R-:W-:Y:S05]  /*01c0*/  EXIT ;  /* 0x000000000000794d */ /* 0x000fea0003800000 */
.L_x_1:
        /* <DEDUP_REMOVED lines=8> */
.L_x_3:
[----:B------:R-:W-:Y:S05]  /*0250*/  EXIT ;  /* 0x000000000000794d */ /* 0x000fea0003800000 */
.L_x_0:
        /* <DEDUP_REMOVED lines=8> */
.L_x_4:
[----:B------:R-:W-:Y:S05]  /*02e0*/  EXIT ;  /* 0x000000000000794d */ /* 0x000fea0003800000 */
.L_x_5:
[----:B------:R-:W-:-:S00]  /*02f0*/  BRA `(.L_x_5) ;  /* 0xfffffffc00fc7947 */ /* 0x000fc0000383ffff */
[----:B------:R-:W-:-:S00]  /*0300*/  NOP ;  /* 0x0000000000007918 */ /* 0x000fc00000000000 */
[----:B------:R-:W-:-:S00]  /*0310*/  NOP ;  /* 0x0000000000007918 */ /* 0x000fc00000000000 */
[----:B------:R-:W-:-:S00]  /*0320*/  NOP ;  /* 0x0000000000007918 */ /* 0x000fc00000000000 */
[----:B------:R-:W-:-:S00]  /*0330*/  NOP ;  /* 0x0000000000007918 */ /* 0x000fc00000000000 */
[----:B------:R-:W-:-:S00]  /*0340*/  NOP ;  /* 0x0000000000007918 */ /* 0x000fc00000000000 */
[----:B------:R-:W-:-:S00]  /*0350*/  NOP ;  /* 0x0000000000007918 */ /* 0x000fc00000000000 */
[----:B------:R-:W-:-:S00]  /*0360*/  NOP ;  /* 0x0000000000007918 */ /* 0x000fc00000000000 */
[----:B------:R-:W-:-:S00]  /*0370*/  NOP ;  /* 0x0000000000007918 */ /* 0x000fc00000000000 */
.L_x_7:


//--------------------- .text._Z6VecAddPKdS0_Pdi  --------------------------
	.section	.text._Z6VecAddPKdS0_Pdi,"ax",@progbits
	.align	128
        .global         _Z6VecAddPKdS0_Pdi
        .type           _Z6VecAddPKdS0_Pdi,@function
        .size           _Z6VecAddPKdS0_Pdi,(.L_x_8 - _Z6VecAddPKdS0_Pdi)
        .other          _Z6VecAddPKdS0_Pdi,@"STO_CUDA_ENTRY STV_DEFAULT"
_Z6VecAddPKdS0_Pdi:
.text._Z6VecAddPKdS0_Pdi:
[----:B------:R-:W-:Y:S01]  /*0000*/  LDC R1, c[0x0][0x37c] ;  /* 0x0000df00ff017b82 */ /* 0x000fe20000000800 */
[----:B------:R-:W0:Y:S07]  /*0010*/  S2R R0, SR_TID.X ;  /* 0x0000000000007919 */ /* 0x000e2e0000002100 */
[----:B------:R-:W0:Y:S01]  /*0020*/  S2UR UR4, SR_CTAID.X ;  /* 0x00000000000479c3 */ /* 0x000e220000002500 */
[----:B------:R-:W1:Y:S07]  /*0030*/  LDCU UR5, c[0x0][0x398] ;  /* 0x00007300ff0577ac */ /* 0x000e6e0008000800 */
[----:B------:R-:W0:Y:S02]  /*0040*/  LDC R11, c[0x0][0x360] ;  /* 0x0000d800ff0b7b82 */ /* 0x000e240000000800 */
[----:B0-----:R-:W-:-:S05]  /*0050*/  IMAD R11, R11, UR4, R0 ;  /* 0x000000040b0b7c24 */ /* 0x001fca000f8e0200 */
[----:B-1----:R-:W-:-:S13]  /*0060*/  ISETP.GE.AND P0, PT, R11, UR5, PT ;  /* 0x000000050b007c0c */ /* 0x002fda000bf06270 */
[----:B------:R-:W-:Y:S05]  /*0070*/  @P0 EXIT ;  /* 0x000000000000094d */ /* 0x000fea0003800000 */
[----:B------:R-:W0:Y:S01]  /*0080*/  LDC.64 R2, c[0x0][0x380] ;  /* 0x0000e000ff027b82 */ /* 0x000e220000000a00 */
[----:B------:R-:W1:Y:S07]  /*0090*/  LDCU.64 UR4, c[0x0][0x358] ;  /* 0x00006b00ff0477ac */ /* 0x000e6e0008000a00 */
[----:B------:R-:W2:Y:S08]  /*00a0*/  LDC.64 R4, c[0x0][0x388] ;  /* 0x0000e200ff047b82 */ /* 0x000eb00000000a00 */
[----:B------:R-:W3:Y:S01]  /*00b0*/  LDC.64 R8, c[0x0][0x390] ;  /* 0x0000e400ff087b82 */ /* 0x000ee20000000a00 */
[----:B0-----:R-:W-:-:S06]  /*00c0*/  IMAD.WIDE R2, R11, 0x8, R2 ;  /* 0x000000080b027825 */ /* 0x001fcc00078e0202 */
[----:B-1----:R-:W4:Y:S01]  /*00d0*/  LDG.E.64 R2, desc[UR4][R2.64] ;  /* 0x0000000402027981 */ /* 0x002f22000c1e1b00 */
[----:B--2---:R-:W-:-:S06]  /*00e0*/  IMAD.WIDE R4, R11, 0x8, R4 ;  /* 0x000000080b047825 */ /* 0x004fcc00078e0204 */
[----:B------:R-:W4:Y:S01]  /*00f0*/  LDG.E.64 R4, desc[UR4][R4.64] ;  /* 0x0000000404047981 */ /* 0x000f22000c1e1b00 */
[----:B---3--:R-:W-:Y:S01]  /*0100*/  IMAD.WIDE R8, R11, 0x8, R8 ;  /* 0x000000080b087825 */ /* 0x008fe200078e0208 */
[----:B----4-:R-:W-:-:S07]  /*0110*/  DADD R6, R2, R4 ;  /* 0x0000000002067229 */ /* 0x010fce0000000004 */
[----:B------:R-:W-:Y:S01]  /*0120*/  STG.E.64 desc[UR4][R8.64], R6 ;  /* 0x0000000608007986 */ /* 0x000fe2000c101b04 */
[----:B------:R-:W-:Y:S05]  /*0130*/  EXIT ;  /* 0x000000000000794d */ /* 0x000fea0003800000 */
.L_x_6:
        /* <DEDUP_REMOVED lines=12> */
.L_x_8:


//--------------------- .nv.global.init           --------------------------
	.section	.nv.global.init,"aw",@progbits
.nv.global.init:
	.type		$str$2,@object
	.size		$str$2,($str - $str$2)
$str$2:
        /*0000*/ 	.byte	0x4e, 0x6f, 0x6e, 0x65, 0x0a, 0x00
	.type		$str,@object
	.size		$str,($str$1 - $str)
$str:
        /*0006*/ 	.byte	0x45, 0x72, 0x72, 0x6f, 0x72, 0x21, 0x0a, 0x00
	.type		$str$1,@object
	.size		$str$1,(.L_1 - $str$1)
$str$1:
        /*000e*/ 	.byte	0x61, 0x6c, 0x6c, 0x20, 0x72, 0x69, 0x67, 0x68, 0x74, 0x0a, 0x00
.L_1:


//--------------------- .nv.shared.reserved.0     --------------------------
	.section	.nv.shared.reserved.0,"aw",@nobits
	.weak		__nv_reservedSMEM_offset_0_alias
	.size		__nv_reservedSMEM_offset_0_alias, 0, 64
	.other		__nv_reservedSMEM_offset_0_alias,@"STO_CUDA_RESERVED_SHARED STV_DEFAULT"
__nv_reservedSMEM_offset_0_alias:
	.zero		0
	.zero		64


//--------------------- .nv.constant0._Z9check_gpuPKdS0_ib --------------------------
	.section	.nv.constant0._Z9check_gpuPKdS0_ib,"a",@progbits
	.sectionflags	@""
	.align	4
.nv.constant0._Z9check_gpuPKdS0_ib:
	.zero		917


//--------------------- .nv.constant0._Z6VecAddPKdS0_Pdi --------------------------
	.section	.nv.constant0._Z6VecAddPKdS0_Pdi,"a",@progbits
	.sectionflags	@""
	.align	4
.nv.constant0._Z6VecAddPKdS0_Pdi:
	.zero		924


//--------------------- SYMBOLS --------------------------

	.type		.nv.reservedSmem.offset0,@object
	.size		.nv.reservedSmem.offset0,0x4
	.type		vprintf,@function
